	.headerflags	@"EF_CUDA_TEXMODE_UNIFIED EF_CUDA_64BIT_ADDRESS EF_CUDA_ACCELERATORS EF_CUDA_SM90 EF_CUDA_VIRTUAL_SM(EF_CUDA_SM90)"
	.elftype	@"ET_EXEC"


//--------------------- .nv.info                  --------------------------
	.section	.nv.info,"",@"SHT_CUDA_INFO"
	.align	4


	//----- nvinfo : EIATTR_REGCOUNT
	.align		4
        /*0000*/ 	.byte	0x04, 0x2f
        /*0002*/ 	.short	(.L_1 - .L_0)
	.align		4
.L_0:
        /*0004*/ 	.word	index@(triton_poi_fused_convolution_leaky_relu_2)
        /*0008*/ 	.word	0x0000000c


	//----- nvinfo : EIATTR_MIN_STACK_SIZE
	.align		4
.L_1:
        /*000c*/ 	.byte	0x04, 0x12
        /*000e*/ 	.short	(.L_3 - .L_2)
	.align		4
.L_2:
        /*0010*/ 	.word	index@(triton_poi_fused_convolution_leaky_relu_2)
        /*0014*/ 	.word	0x00000000


	//----- nvinfo : EIATTR_FRAME_SIZE
	.align		4
.L_3:
        /*0018*/ 	.byte	0x04, 0x11
        /*001a*/ 	.short	(.L_5 - .L_4)
	.align		4
.L_4:
        /*001c*/ 	.word	index@(triton_poi_fused_convolution_leaky_relu_2)
        /*0020*/ 	.word	0x00000000


	//----- nvinfo : EIATTR_MIN_STACK_SIZE
	.align		4
.L_5:
        /*0024*/ 	.byte	0x04, 0x12
        /*0026*/ 	.short	(.L_7 - .L_6)
	.align		4
.L_6:
        /*0028*/ 	.word	index@(triton_poi_fused_convolution_leaky_relu_2)
        /*002c*/ 	.word	0x00000000
.L_7:


//--------------------- .nv.info.triton_poi_fused_convolution_leaky_relu_2 --------------------------
	.section	.nv.info.triton_poi_fused_convolution_leaky_relu_2,"",@"SHT_CUDA_INFO"
	.sectionflags	@""
	.align	4


	//----- nvinfo : EIATTR_CUDA_API_VERSION
	.align		4
        /*0000*/ 	.byte	0x04, 0x37
        /*0002*/ 	.short	(.L_9 - .L_8)
.L_8:
        /*0004*/ 	.word	0x0000007c


	//----- nvinfo : EIATTR_KPARAM_INFO
	.align		4
.L_9:
        /*0008*/ 	.byte	0x04, 0x17
        /*000a*/ 	.short	(.L_11 - .L_10)
.L_10:
        /*000c*/ 	.word	0x00000000
        /*0010*/ 	.short	0x0002
        /*0012*/ 	.short	0x0010
        /*0014*/ 	.byte	0x00, 0xf0, 0x11, 0x00


	//----- nvinfo : EIATTR_KPARAM_INFO
	.align		4
.L_11:
        /*0018*/ 	.byte	0x04, 0x17
        /*001a*/ 	.short	(.L_13 - .L_12)
.L_12:
        /*001c*/ 	.word	0x00000000
        /*0020*/ 	.short	0x0001
        /*0022*/ 	.short	0x0008
        /*0024*/ 	.byte	0x00, 0xf4, 0x21, 0x00


	//----- nvinfo : EIATTR_KPARAM_INFO
	.align		4
.L_13:
        /*0028*/ 	.byte	0x04, 0x17
        /*002a*/ 	.short	(.L_15 - .L_14)
.L_14:
        /*002c*/ 	.word	0x00000000
        /*0030*/ 	.short	0x0000
        /*0032*/ 	.short	0x0000
        /*0034*/ 	.byte	0x00, 0xf4, 0x21, 0x00


	//----- nvinfo : EIATTR_SPARSE_MMA_MASK
	.align		4
.L_15:
        /*0038*/ 	.byte	0x03, 0x50
        /*003a*/ 	.short	0x0000


	//----- nvinfo : EIATTR_MAXREG_COUNT
	.align		4
        /*003c*/ 	.byte	0x03, 0x1b
        /*003e*/ 	.short	0x00ff


	//----- nvinfo : EIATTR_EXIT_INSTR_OFFSETS
	.align		4
        /*0040*/ 	.byte	0x04, 0x1c
        /*0042*/ 	.short	(.L_17 - .L_16)


	//   ....[0]....
.L_16:
        /*0044*/ 	.word	0x000001a0


	//   ....[1]....
        /*0048*/ 	.word	0x000001c0


	//----- nvinfo : EIATTR_REQNTID
	.align		4
.L_17:
        /*004c*/ 	.byte	0x04, 0x10
        /*004e*/ 	.short	(.L_19 - .L_18)
.L_18:
        /*0050*/ 	.word	0x00000080
        /*0054*/ 	.word	0x00000001
        /*0058*/ 	.word	0x00000001


	//----- nvinfo : EIATTR_CBANK_PARAM_SIZE
	.align		4
.L_19:
        /*005c*/ 	.byte	0x03, 0x19
        /*005e*/ 	.short	0x0014


	//----- nvinfo : EIATTR_PARAM_CBANK
	.align		4
        /*0060*/ 	.byte	0x04, 0x0a
        /*0062*/ 	.short	(.L_21 - .L_20)
	.align		4
.L_20:
        /*0064*/ 	.word	index@(.nv.constant0.triton_poi_fused_convolution_leaky_relu_2)
        /*0068*/ 	.short	0x0210
        /*006a*/ 	.short	0x0014


	//----- nvinfo : EIATTR_SW_WAR
	.align		4
.L_21:
        /*006c*/ 	.byte	0x04, 0x36
        /*006e*/ 	.short	(.L_23 - .L_22)
.L_22:
        /*0070*/ 	.word	0x00000008
.L_23:


//--------------------- .nv.callgraph             --------------------------
	.section	.nv.callgraph,"",@"SHT_CUDA_CALLGRAPH"
	.align	4
	.sectionentsize	8
	.align		4
        /*0000*/ 	.word	0x00000000
	.align		4
        /*0004*/ 	.word	0xffffffff
	.align		4
        /*0008*/ 	.word	0x00000000
	.align		4
        /*000c*/ 	.word	0xfffffffe
	.align		4
        /*0010*/ 	.word	0x00000000
	.align		4
        /*0014*/ 	.word	0xfffffffd
	.align		4
        /*0018*/ 	.word	0x00000000
	.align		4
        /*001c*/ 	.word	0xfffffffc


//--------------------- .text.triton_poi_fused_convolution_leaky_relu_2 --------------------------
	.section	.text.triton_poi_fused_convolution_leaky_relu_2,"ax",@progbits
	.align	128
        .global         triton_poi_fused_convolution_leaky_relu_2
        .type           triton_poi_fused_convolution_leaky_relu_2,@function
        .size           triton_poi_fused_convolution_leaky_relu_2,(.L_x_1 - triton_poi_fused_convolution_leaky_relu_2)
        .other          triton_poi_fused_convolution_leaky_relu_2,@"STO_CUDA_ENTRY STV_DEFAULT"
triton_poi_fused_convolution_leaky_relu_2:
.text.triton_poi_fused_convolution_leaky_relu_2:
[----:B------:R-:W0:Y:S02]  /*0000*/  LDC R1, c[0x0][0x28] ;  /* 0x00000a00ff017b82 */ /* 0x000e240000000800 */
[----:B------:R-:W1:Y:S01]  /*0010*/  S2R R0, SR_TID.X ;  /* 0x0000000000007919 */ /* 0x000e620000002100 */
[----:B------:R-:W2:Y:S01]  /*0020*/  LDC.64 R4, c[0x0][0x218] ;  /* 0x00008600ff047b82 */ /* 0x000ea20000000a00 */
[----:B------:R-:W-:Y:S01]  /*0030*/  ULDC.64 UR4, c[0x0][0x208] ;  /* 0x0000820000047ab9 */ /* 0x000fe20000000a00 */
[----:B------:R-:W3:Y:S01]  /*0040*/  S2R R7, SR_CTAID.X ;  /* 0x0000000000077919 */ /* 0x000ee20000002500 */
[----:B-1----:R-:W-:Y:S02]  /*0050*/  LOP3.LUT R0, R0, 0x7f, RZ, 0xc0, !PT ;  /* 0x0000007f00007812 */ /* 0x002fe400078ec0ff */
[----:B---3--:R-:W-:-:S03]  /*0060*/  SHF.R.S32.HI R2, RZ, 0x18, R7 ;  /* 0x00000018ff027819 */ /* 0x008fc60000011407 */
[----:B------:R-:W-:Y:S01]  /*0070*/  IMAD R7, R7, 0x80, R0 ;  /* 0x0000008007077824 */ /* 0x000fe200078e0200 */
[----:B------:R-:W-:Y:S02]  /*0080*/  SGXT R0, R2, 0x1 ;  /* 0x000000010200781a */ /* 0x000fe40000000200 */
[----:B------:R-:W1:Y:S02]  /*0090*/  LDC.64 R2, c[0x0][0x210] ;  /* 0x00008400ff027b82 */ /* 0x000e640000000a00 */
[----:B------:R-:W-:Y:S02]  /*00a0*/  ISETP.GE.AND P1, PT, R7, 0x100, PT ;  /* 0x000001000700780c */ /* 0x000fe40003f26270 */
[----:B------:R-:W-:-:S04]  /*00b0*/  LEA.HI R0, R0, R7, RZ, 0x2 ;  /* 0x0000000700007211 */ /* 0x000fc800078f10ff */
[--C-:B------:R-:W-:Y:S02]  /*00c0*/  SHF.R.S32.HI R6, RZ, 0x2, R0.reuse ;  /* 0x00000002ff067819 */ /* 0x100fe40000011400 */
[----:B------:R-:W-:Y:S01]  /*00d0*/  SHF.R.S32.HI R9, RZ, 0x1f, R0 ;  /* 0x0000001fff097819 */ /* 0x000fe20000011400 */
[----:B------:R-:W-:-:S03]  /*00e0*/  IMAD.MOV.U32 R0, RZ, RZ, RZ ;  /* 0x000000ffff007224 */ /* 0x000fc600078e00ff */
[----:B------:R-:W-:-:S04]  /*00f0*/  LEA.HI R9, R9, R6, RZ, 0x4 ;  /* 0x0000000609097211 */ /* 0x000fc800078f20ff */
[----:B------:R-:W-:-:S05]  /*0100*/  LOP3.LUT R9, R9, 0xfffffff0, RZ, 0xc0, !PT ;  /* 0xfffffff009097812 */ /* 0x000fca00078ec0ff */
[----:B------:R-:W-:Y:S02]  /*0110*/  IMAD.IADD R9, R6, 0x1, -R9 ;  /* 0x0000000106097824 */ /* 0x000fe400078e0a09 */
[----:B-1----:R-:W-:-:S04]  /*0120*/  IMAD.WIDE R2, R7, 0x4, R2 ;  /* 0x0000000407027825 */ /* 0x002fc800078e0202 */
[----:B------:R-:W-:Y:S01]  /*0130*/  IMAD.MOV.U32 R7, RZ, RZ, RZ ;  /* 0x000000ffff077224 */ /* 0x000fe200078e00ff */
[----:B------:R-:W3:Y:S01]  /*0140*/  @!P1 LDG.E R0, desc[UR4][R2.64] ;  /* 0x0000000402009981 */ /* 0x000ee2000c1e1900 */
[----:B--2---:R-:W-:-:S05]  /*0150*/  IMAD.WIDE R4, R9, 0x4, R4 ;  /* 0x0000000409047825 */ /* 0x004fca00078e0204 */
[----:B------:R-:W3:Y:S02]  /*0160*/  @!P1 LDG.E.EL R7, desc[UR4][R4.64] ;  /* 0x0000000404079981 */ /* 0x000ee4000c2e1900 */
[----:B---3--:R-:W-:Y:S01]  /*0170*/  FSETP.GT.AND P0, PT, R0, -R7, PT ;  /* 0x800000070000720b */ /* 0x008fe20003f04000 */
[----:B------:R-:W-:-:S12]  /*0180*/  FADD R7, R7, R0 ;  /* 0x0000000007077221 */ /* 0x000fd80000000000 */
[----:B------:R-:W-:Y:S01]  /*0190*/  @!P0 FMUL R7, R7, 0.0099999997764825820923 ;  /* 0x3c23d70a07078820 */ /* 0x000fe20000400000 */
[----:B------:R-:W-:Y:S06]  /*01a0*/  @P1 EXIT ;  /* 0x000000000000194d */ /* 0x000fec0003800000 */
[----:B------:R-:W-:Y:S01]  /*01b0*/  STG.E desc[UR4][R2.64], R7 ;  /* 0x0000000702007986 */ /* 0x000fe2000c101904 */
[----:B------:R-:W-:Y:S05]  /*01c0*/  EXIT ;  /* 0x000000000000794d */ /* 0x000fea0003800000 */
.L_x_0:
[----:B------:R-:W-:-:S00]  /*01d0*/  BRA `(.L_x_0) ;  /* 0xfffffffc00fc7947 */ /* 0x000fc0000383ffff */
[----:B------:R-:W-:-:S00]  /*01e0*/  NOP ;  /* 0x0000000000007918 */ /* 0x000fc00000000000 */
        /* <DEDUP_REMOVED lines=9> */
.L_x_1:


//--------------------- .nv.constant0.triton_poi_fused_convolution_leaky_relu_2 --------------------------
	.section	.nv.constant0.triton_poi_fused_convolution_leaky_relu_2,"a",@progbits
	.sectionflags	@""
	.align	4
.nv.constant0.triton_poi_fused_convolution_leaky_relu_2:
	.zero		548
